//
// Generated by NVIDIA NVVM Compiler
//
// Compiler Build ID: CL-36424714
// Cuda compilation tools, release 13.0, V13.0.88
// Based on NVVM 20.0.0
//

.version 9.0
.target sm_100
.address_size 64

	// .globl	_Z8f_siggenPfS_S_iii
.extern .shared .align 16 .b8 s_data[];

.visible .entry _Z8f_siggenPfS_S_iii(
	.param .u64 .ptr .align 1 _Z8f_siggenPfS_S_iii_param_0,
	.param .u64 .ptr .align 1 _Z8f_siggenPfS_S_iii_param_1,
	.param .u64 .ptr .align 1 _Z8f_siggenPfS_S_iii_param_2,
	.param .u32 _Z8f_siggenPfS_S_iii_param_3,
	.param .u32 _Z8f_siggenPfS_S_iii_param_4,
	.param .u32 _Z8f_siggenPfS_S_iii_param_5
)
{
	.reg .pred 	%p<9>;
	.reg .b32 	%r<42>;
	.reg .b32 	%f<18>;
	.reg .b64 	%rd<17>;

	ld.param.u64 	%rd5, [_Z8f_siggenPfS_S_iii_param_0];
	ld.param.u64 	%rd3, [_Z8f_siggenPfS_S_iii_param_1];
	ld.param.u64 	%rd4, [_Z8f_siggenPfS_S_iii_param_2];
	ld.param.u32 	%r16, [_Z8f_siggenPfS_S_iii_param_3];
	ld.param.u32 	%r14, [_Z8f_siggenPfS_S_iii_param_4];
	ld.param.u32 	%r15, [_Z8f_siggenPfS_S_iii_param_5];
	cvta.to.global.u64 	%rd1, %rd5;
	mov.u32 	%r1, %ntid.x;
	mov.u32 	%r17, %ctaid.x;
	mov.u32 	%r2, %tid.x;
	mad.lo.s32 	%r18, %r1, %r17, %r2;
	mov.u32 	%r3, %ntid.y;
	mov.u32 	%r19, %ctaid.y;
	mov.u32 	%r4, %tid.y;
	mad.lo.s32 	%r20, %r3, %r19, %r4;
	mad.lo.s32 	%r6, %r14, %r20, %r18;
	add.s32 	%r7, %r6, %r14;
	setp.ge.s32 	%p1, %r18, %r14;
	setp.ge.s32 	%p2, %r20, %r16;
	or.pred  	%p3, %p1, %p2;
	@%p3 bra 	$L__BB0_8;
	add.s32 	%r21, %r3, 2;
	mul.lo.s32 	%r8, %r21, %r2;
	setp.ne.s32 	%p4, %r4, 0;
	@%p4 bra 	$L__BB0_3;
	mul.wide.s32 	%rd6, %r6, 4;
	add.s64 	%rd7, %rd1, %rd6;
	ld.global.f32 	%f1, [%rd7];
	shl.b32 	%r22, %r8, 2;
	mov.u32 	%r23, s_data;
	add.s32 	%r24, %r23, %r22;
	st.shared.f32 	[%r24], %f1;
$L__BB0_3:
	add.s32 	%r25, %r3, -1;
	setp.ne.s32 	%p5, %r4, %r25;
	add.s32 	%r26, %r16, -1;
	setp.ne.s32 	%p6, %r20, %r26;
	add.s32 	%r27, %r4, %r8;
	shl.b32 	%r28, %r27, 2;
	mov.u32 	%r29, s_data;
	add.s32 	%r30, %r28, %r29;
	add.s32 	%r9, %r30, 4;
	and.pred  	%p7, %p5, %p6;
	@%p7 bra 	$L__BB0_5;
	add.s32 	%r31, %r7, %r14;
	mul.wide.s32 	%rd8, %r31, 4;
	add.s64 	%rd9, %rd1, %rd8;
	ld.global.f32 	%f2, [%rd9];
	st.shared.f32 	[%r9+4], %f2;
$L__BB0_5:
	shl.b32 	%r32, %r15, 2;
	add.s32 	%r10, %r29, %r32;
	mul.wide.s32 	%rd10, %r7, 4;
	add.s64 	%rd11, %rd1, %rd10;
	ld.global.f32 	%f3, [%rd11];
	st.shared.f32 	[%r9], %f3;
	add.s32 	%r34, %r1, 2;
	mul.lo.s32 	%r11, %r34, %r4;
	add.s32 	%r35, %r2, %r11;
	setp.ne.s32 	%p8, %r2, 0;
	shl.b32 	%r36, %r20, 1;
	add.s32 	%r37, %r6, %r36;
	cvta.to.global.u64 	%rd12, %rd3;
	mul.wide.s32 	%rd13, %r37, 4;
	add.s64 	%rd2, %rd12, %rd13;
	shl.b32 	%r38, %r35, 2;
	add.s32 	%r39, %r38, %r10;
	add.s32 	%r12, %r39, -4;
	@%p8 bra 	$L__BB0_7;
	ld.global.f32 	%f4, [%rd2];
	shl.b32 	%r40, %r11, 2;
	add.s32 	%r41, %r10, %r40;
	st.shared.f32 	[%r41], %f4;
	ld.global.f32 	%f5, [%rd2+4];
	st.shared.f32 	[%r12+8], %f5;
$L__BB0_7:
	ld.global.f32 	%f6, [%rd2+8];
	st.shared.f32 	[%r12+12], %f6;
	bar.sync 	0;
	ld.shared.f32 	%f7, [%r9+-4];
	ld.shared.f32 	%f8, [%r9];
	add.f32 	%f9, %f7, %f8;
	ld.shared.f32 	%f10, [%r9+4];
	add.f32 	%f11, %f9, %f10;
	ld.shared.f32 	%f12, [%r12+4];
	sub.f32 	%f13, %f11, %f12;
	ld.shared.f32 	%f14, [%r12+8];
	sub.f32 	%f15, %f13, %f14;
	ld.shared.f32 	%f16, [%r12+12];
	sub.f32 	%f17, %f15, %f16;
	cvta.to.global.u64 	%rd14, %rd4;
	mul.wide.s32 	%rd15, %r6, 4;
	add.s64 	%rd16, %rd14, %rd15;
	st.global.f32 	[%rd16], %f17;
$L__BB0_8:
	ret;

}


// ===== COMPILED SASS (sm_100) =====

	.target	sm_100

	.elftype	@"ET_EXEC"


//--------------------- .note.nv.tkinfo           --------------------------
	.section	.note.nv.tkinfo,"",@"SHT_NOTE"
	.sectionflags	@"SHF_NOTE_NV_TKINFO"
	.tkinfo
        /*0018*/ 	.word	0x00000002
        /*0030*/ 	.string	""
        /*0030*/ 	.string	"ptxas"
        /*0030*/ 	.string	"Cuda compilation tools, release 13.0, V13.0.88"
        /*0030*/ 	.string	"Build cuda_13.0.r13.0/compiler.36424714_0"
        /*0030*/ 	.string	"-arch sm_100 -m 64 "



//--------------------- .note.nv.cuinfo           --------------------------
	.section	.note.nv.cuinfo,"",@"SHT_NOTE"
	.sectionflags	@"SHF_NOTE_NV_CUINFO"
        /*0018*/ 	.short	0x0002
        /*001a*/ 	.short	0x0064
        /*001c*/ 	.short	0x0082
	.zero		2


//--------------------- .nv.info                  --------------------------
	.section	.nv.info,"",@"SHT_CUDA_INFO"
	.align	4


	//----- nvinfo : EIATTR_REGCOUNT
	.align		4
        /*0000*/ 	.byte	0x04, 0x2f
        /*0002*/ 	.short	(.L_1 - .L_0)
	.align		4
.L_0:
        /*0004*/ 	.word	index@(_Z8f_siggenPfS_S_iii)
        /*0008*/ 	.word	0x00000016


	//----- nvinfo : EIATTR_FRAME_SIZE
	.align		4
.L_1:
        /*000c*/ 	.byte	0x04, 0x11
        /*000e*/ 	.short	(.L_3 - .L_2)
	.align		4
.L_2:
        /*0010*/ 	.word	index@(_Z8f_siggenPfS_S_iii)
        /*0014*/ 	.word	0x00000000


	//----- nvinfo : EIATTR_MIN_STACK_SIZE
	.align		4
.L_3:
        /*0018*/ 	.byte	0x04, 0x12
        /*001a*/ 	.short	(.L_5 - .L_4)
	.align		4
.L_4:
        /*001c*/ 	.word	index@(_Z8f_siggenPfS_S_iii)
        /*0020*/ 	.word	0x00000000
.L_5:


//--------------------- .nv.compat                --------------------------
	.section	.nv.compat,"",@"SHT_CUDA_COMPAT_INFO"
	.align	4
        /*0000*/ 	.byte	0x02, 0x09, 0x00, 0x00, 0x02, 0x02, 0x01, 0x00, 0x02, 0x05, 0x05, 0x00, 0x03, 0x07, 0x01, 0x01
        /*0010*/ 	.byte	0x02, 0x03, 0x00, 0x00, 0x02, 0x06, 0x01, 0x00, 0x04, 0x0b, 0x08, 0x00, 0x09, 0x00, 0x00, 0x00
        /*0020*/ 	.byte	0x00, 0x00, 0x00, 0x00


//--------------------- .nv.info._Z8f_siggenPfS_S_iii --------------------------
	.section	.nv.info._Z8f_siggenPfS_S_iii,"",@"SHT_CUDA_INFO"
	.sectionflags	@""
	.align	4


	//----- nvinfo : EIATTR_CUDA_API_VERSION
	.align		4
        /*0000*/ 	.byte	0x04, 0x37
        /*0002*/ 	.short	(.L_7 - .L_6)
.L_6:
        /*0004*/ 	.word	0x00000082


	//----- nvinfo : EIATTR_KPARAM_INFO
	.align		4
.L_7:
        /*0008*/ 	.byte	0x04, 0x17
        /*000a*/ 	.short	(.L_9 - .L_8)
.L_8:
        /*000c*/ 	.word	0x00000000
        /*0010*/ 	.short	0x0005
        /*0012*/ 	.short	0x0020
        /*0014*/ 	.byte	0x00, 0xf0, 0x11, 0x00


	//----- nvinfo : EIATTR_KPARAM_INFO
	.align		4
.L_9:
        /*0018*/ 	.byte	0x04, 0x17
        /*001a*/ 	.short	(.L_11 - .L_10)
.L_10:
        /*001c*/ 	.word	0x00000000
        /*0020*/ 	.short	0x0004
        /*0022*/ 	.short	0x001c
        /*0024*/ 	.byte	0x00, 0xf0, 0x11, 0x00


	//----- nvinfo : EIATTR_KPARAM_INFO
	.align		4
.L_11:
        /*0028*/ 	.byte	0x04, 0x17
        /*002a*/ 	.short	(.L_13 - .L_12)
.L_12:
        /*002c*/ 	.word	0x00000000
        /*0030*/ 	.short	0x0003
        /*0032*/ 	.short	0x0018
        /*0034*/ 	.byte	0x00, 0xf0, 0x11, 0x00


	//----- nvinfo : EIATTR_KPARAM_INFO
	.align		4
.L_13:
        /*0038*/ 	.byte	0x04, 0x17
        /*003a*/ 	.short	(.L_15 - .L_14)
.L_14:
        /*003c*/ 	.word	0x00000000
        /*0040*/ 	.short	0x0002
        /*0042*/ 	.short	0x0010
        /*0044*/ 	.byte	0x00, 0xf5, 0x21, 0x00


	//----- nvinfo : EIATTR_KPARAM_INFO
	.align		4
.L_15:
        /*0048*/ 	.byte	0x04, 0x17
        /*004a*/ 	.short	(.L_17 - .L_16)
.L_16:
        /*004c*/ 	.word	0x00000000
        /*0050*/ 	.short	0x0001
        /*0052*/ 	.short	0x0008
        /*0054*/ 	.byte	0x00, 0xf5, 0x21, 0x00


	//----- nvinfo : EIATTR_KPARAM_INFO
	.align		4
.L_17:
        /*0058*/ 	.byte	0x04, 0x17
        /*005a*/ 	.short	(.L_19 - .L_18)
.L_18:
        /*005c*/ 	.word	0x00000000
        /*0060*/ 	.short	0x0000
        /*0062*/ 	.short	0x0000
        /*0064*/ 	.byte	0x00, 0xf5, 0x21, 0x00


	//----- nvinfo : EIATTR_SPARSE_MMA_MASK
	.align		4
.L_19:
        /*0068*/ 	.byte	0x03, 0x50
        /*006a*/ 	.short	0x0000


	//----- nvinfo : EIATTR_MAXREG_COUNT
	.align		4
        /*006c*/ 	.byte	0x03, 0x1b
        /*006e*/ 	.short	0x00ff


	//----- nvinfo : EIATTR_NUM_BARRIERS
	.align		4
        /*0070*/ 	.byte	0x02, 0x4c
        /*0072*/ 	.byte	0x01
	.zero		1


	//----- nvinfo : EIATTR_MERCURY_ISA_VERSION
	.align		4
        /*0074*/ 	.byte	0x03, 0x5f
        /*0076*/ 	.short	0x0101


	//----- nvinfo : EIATTR_VRC_CTA_INIT_COUNT
	.align		4
        /*0078*/ 	.byte	0x02, 0x4a
	.zero		1
	.zero		1


	//----- nvinfo : EIATTR_EXIT_INSTR_OFFSETS
	.align		4
        /*007c*/ 	.byte	0x04, 0x1c
        /*007e*/ 	.short	(.L_21 - .L_20)


	//   ....[0]....
.L_20:
        /*0080*/ 	.word	0x000000c0


	//   ....[1]....
        /*0084*/ 	.word	0x000004a0


	//----- nvinfo : EIATTR_CBANK_PARAM_SIZE
	.align		4
.L_21:
        /*0088*/ 	.byte	0x03, 0x19
        /*008a*/ 	.short	0x0024


	//----- nvinfo : EIATTR_PARAM_CBANK
	.align		4
        /*008c*/ 	.byte	0x04, 0x0a
        /*008e*/ 	.short	(.L_23 - .L_22)
	.align		4
.L_22:
        /*0090*/ 	.word	index@(.nv.constant0._Z8f_siggenPfS_S_iii)
        /*0094*/ 	.short	0x0380
        /*0096*/ 	.short	0x0024


	//----- nvinfo : EIATTR_SW_WAR
	.align		4
.L_23:
        /*0098*/ 	.byte	0x04, 0x36
        /*009a*/ 	.short	(.L_25 - .L_24)
.L_24:
        /*009c*/ 	.word	0x00000008
.L_25:


//--------------------- .nv.callgraph             --------------------------
	.section	.nv.callgraph,"",@"SHT_CUDA_CALLGRAPH"
	.align	4
	.sectionentsize	8
	.align		4
        /*0000*/ 	.word	0x00000000
	.align		4
        /*0004*/ 	.word	0xffffffff
	.align		4
        /*0008*/ 	.word	0x00000000
	.align		4
        /*000c*/ 	.word	0xfffffffe
	.align		4
        /*0010*/ 	.word	0x00000000
	.align		4
        /*0014*/ 	.word	0xfffffffd
	.align		4
        /*0018*/ 	.word	0x00000000
	.align		4
        /*001c*/ 	.word	0xfffffffc


//--------------------- .text._Z8f_siggenPfS_S_iii --------------------------
	.section	.text._Z8f_siggenPfS_S_iii,"ax",@progbits
	.align	128
        .global         _Z8f_siggenPfS_S_iii
        .type           _Z8f_siggenPfS_S_iii,@function
        .size           _Z8f_siggenPfS_S_iii,(.L_x_1 - _Z8f_siggenPfS_S_iii)
        .other          _Z8f_siggenPfS_S_iii,@"STO_CUDA_ENTRY STV_DEFAULT"
_Z8f_siggenPfS_S_iii:
.text._Z8f_siggenPfS_S_iii:
[----:B------:R-:W-:Y:S01]  /*0000*/  LDC R1, c[0x0][0x37c] ;  /* 0x0000df00ff017b82 */ /* 0x000fe20000000800 */
[----:B------:R-:W0:Y:S01]  /*0010*/  S2R R0, SR_CTAID.Y ;  /* 0x0000000000007919 */ /* 0x000e220000002600 */
[----:B------:R-:W1:Y:S01]  /*0020*/  LDCU UR9, c[0x0][0x360] ;  /* 0x00006c00ff0977ac */ /* 0x000e620008000800 */
[----:B------:R-:W0:Y:S01]  /*0030*/  S2R R3, SR_TID.Y ;  /* 0x0000000000037919 */ /* 0x000e220000002200 */
[----:B------:R-:W0:Y:S01]  /*0040*/  LDCU UR10, c[0x0][0x364] ;  /* 0x00006c80ff0a77ac */ /* 0x000e220008000800 */
[----:B------:R-:W1:Y:S01]  /*0050*/  S2R R5, SR_CTAID.X ;  /* 0x0000000000057919 */ /* 0x000e620000002500 */
[----:B------:R-:W2:Y:S01]  /*0060*/  LDCU.64 UR14, c[0x0][0x398] ;  /* 0x00007300ff0e77ac */ /* 0x000ea20008000a00 */
[----:B------:R-:W1:Y:S01]  /*0070*/  S2R R2, SR_TID.X ;  /* 0x0000000000027919 */ /* 0x000e620000002100 */
[----:B0-----:R-:W-:-:S05]  /*0080*/  IMAD R13, R0, UR10, R3 ;  /* 0x0000000a000d7c24 */ /* 0x001fca000f8e0203 */
[----:B--2---:R-:W-:Y:S01]  /*0090*/  ISETP.GE.AND P0, PT, R13, UR14, PT ;  /* 0x0000000e0d007c0c */ /* 0x004fe2000bf06270 */
[----:B-1----:R-:W-:-:S05]  /*00a0*/  IMAD R0, R5, UR9, R2 ;  /* 0x0000000905007c24 */ /* 0x002fca000f8e0202 */
[----:B------:R-:W-:-:S13]  /*00b0*/  ISETP.GE.OR P0, PT, R0, UR15, P0 ;  /* 0x0000000f00007c0c */ /* 0x000fda0008706670 */
[----:B------:R-:W-:Y:S05]  /*00c0*/  @P0 EXIT ;  /* 0x000000000000094d */ /* 0x000fea0003800000 */
[----:B------:R-:W-:Y:S01]  /*00d0*/  UIADD3 UR5, UPT, UPT, UR14, -0x1, URZ ;  /* 0xffffffff0e057890 */ /* 0x000fe2000fffe0ff */
[----:B------:R-:W-:Y:S01]  /*00e0*/  ISETP.NE.AND P1, PT, R3, RZ, PT ;  /* 0x000000ff0300720c */ /* 0x000fe20003f25270 */
[----:B------:R-:W-:Y:S01]  /*00f0*/  UIADD3 UR4, UPT, UPT, UR10, -0x1, URZ ;  /* 0xffffffff0a047890 */ /* 0x000fe2000fffe0ff */
[----:B------:R-:W0:Y:S01]  /*0100*/  LDC.64 R10, c[0x0][0x380] ;  /* 0x0000e000ff0a7b82 */ /* 0x000e220000000a00 */
[C---:B------:R-:W-:Y:S01]  /*0110*/  IMAD R0, R13.reuse, UR15, R0 ;  /* 0x0000000f0d007c24 */ /* 0x040fe2000f8e0200 */
[----:B------:R-:W1:Y:S01]  /*0120*/  LDCU.64 UR12, c[0x0][0x358] ;  /* 0x00006b00ff0c77ac */ /* 0x000e620008000a00 */
[----:B------:R-:W-:Y:S02]  /*0130*/  ISETP.NE.AND P0, PT, R13, UR5, PT ;  /* 0x000000050d007c0c */ /* 0x000fe4000bf05270 */
[----:B------:R-:W-:Y:S01]  /*0140*/  ISETP.NE.AND P2, PT, R2, RZ, PT ;  /* 0x000000ff0200720c */ /* 0x000fe20003f45270 */
[----:B------:R-:W2:Y:S01]  /*0150*/  LDCU UR6, c[0x0][0x3a0] ;  /* 0x00007400ff0677ac */ /* 0x000ea20008000800 */
[----:B------:R-:W-:Y:S01]  /*0160*/  ISETP.NE.AND P0, PT, R3, UR4, P0 ;  /* 0x0000000403007c0c */ /* 0x000fe20008705270 */
[----:B------:R-:W3:Y:S01]  /*0170*/  LDC.64 R4, c[0x0][0x388] ;  /* 0x0000e200ff047b82 */ /* 0x000ee20000000a00 */
[----:B------:R-:W-:-:S02]  /*0180*/  IADD3 R17, PT, PT, R0, UR15, RZ ;  /* 0x0000000f00117c10 */ /* 0x000fc4000fffe0ff */
[----:B------:R-:W-:-:S05]  /*0190*/  LEA R13, R13, R0, 0x1 ;  /* 0x000000000d0d7211 */ /* 0x000fca00078e08ff */
[----:B------:R-:W4:Y:S04]  /*01a0*/  @!P1 LDC.64 R6, c[0x0][0x380] ;  /* 0x0000e000ff069b82 */ /* 0x000f280000000a00 */
[----:B------:R-:W-:-:S04]  /*01b0*/  @!P0 IADD3 R15, PT, PT, R17, UR15, RZ ;  /* 0x0000000f110f8c10 */ /* 0x000fc8000fffe0ff */
[----:B------:R-:W5:Y:S01]  /*01c0*/  @!P0 LDC.64 R8, c[0x0][0x380] ;  /* 0x0000e000ff088b82 */ /* 0x000f620000000a00 */
[----:B0-----:R-:W-:-:S06]  /*01d0*/  IMAD.WIDE R10, R17, 0x4, R10 ;  /* 0x00000004110a7825 */ /* 0x001fcc00078e020a */
[----:B-1----:R-:W2:Y:S01]  /*01e0*/  LDG.E R11, desc[UR12][R10.64] ;  /* 0x0000000c0a0b7981 */ /* 0x002ea2000c1e1900 */
[----:B---3--:R-:W-:-:S05]  /*01f0*/  IMAD.WIDE R4, R13, 0x4, R4 ;  /* 0x000000040d047825 */ /* 0x008fca00078e0204 */
[----:B------:R-:W3:Y:S01]  /*0200*/  @!P2 LDG.E R12, desc[UR12][R4.64] ;  /* 0x0000000c040ca981 */ /* 0x000ee2000c1e1900 */
[----:B----4-:R-:W-:-:S03]  /*0210*/  @!P1 IMAD.WIDE R6, R0, 0x4, R6 ;  /* 0x0000000400069825 */ /* 0x010fc600078e0206 */
[----:B------:R-:W4:Y:S04]  /*0220*/  @!P2 LDG.E R14, desc[UR12][R4.64+0x4] ;  /* 0x0000040c040ea981 */ /* 0x000f28000c1e1900 */
[----:B------:R-:W4:Y:S01]  /*0230*/  LDG.E R16, desc[UR12][R4.64+0x8] ;  /* 0x0000080c04107981 */ /* 0x000f22000c1e1900 */
[----:B-----5:R-:W-:-:S03]  /*0240*/  @!P0 IMAD.WIDE R8, R15, 0x4, R8 ;  /* 0x000000040f088825 */ /* 0x020fc600078e0208 */
[----:B------:R0:W5:Y:S04]  /*0250*/  @!P1 LDG.E R7, desc[UR12][R6.64] ;  /* 0x0000000c06079981 */ /* 0x000168000c1e1900 */
[----:B------:R-:W3:Y:S01]  /*0260*/  @!P0 LDG.E R9, desc[UR12][R8.64] ;  /* 0x0000000c08098981 */ /* 0x000ee2000c1e1900 */
[----:B------:R-:W1:Y:S01]  /*0270*/  S2UR UR5, SR_CgaCtaId ;  /* 0x00000000000579c3 */ /* 0x000e620000008800 */
[----:B------:R-:W-:Y:S02]  /*0280*/  UIADD3 UR7, UPT, UPT, UR10, 0x2, URZ ;  /* 0x000000020a077890 */ /* 0x000fe4000fffe0ff */
[----:B------:R-:W-:Y:S01]  /*0290*/  UIADD3 UR8, UPT, UPT, UR9, 0x2, URZ ;  /* 0x0000000209087890 */ /* 0x000fe2000fffe0ff */
[----:B------:R-:W-:-:S03]  /*02a0*/  UMOV UR4, 0x400 ;  /* 0x0000040000047882 */ /* 0x000fc60000000000 */
[----:B0-----:R-:W-:Y:S02]  /*02b0*/  IMAD R6, R2, UR7, RZ ;  /* 0x0000000702067c24 */ /* 0x001fe4000f8e02ff */
[----:B------:R-:W-:-:S03]  /*02c0*/  IMAD R13, R3, UR8, RZ ;  /* 0x00000008030d7c24 */ /* 0x000fc6000f8e02ff */
[----:B------:R-:W-:Y:S02]  /*02d0*/  IADD3 R3, PT, PT, R6, R3, RZ ;  /* 0x0000000306037210 */ /* 0x000fe40007ffe0ff */
[----:B------:R-:W-:Y:S01]  /*02e0*/  IADD3 R2, PT, PT, R13, R2, RZ ;  /* 0x000000020d027210 */ /* 0x000fe20007ffe0ff */
[----:B-1----:R-:W-:-:S04]  /*02f0*/  ULEA UR4, UR5, UR4, 0x18 ;  /* 0x0000000405047291 */ /* 0x002fc8000f8ec0ff */
[----:B--2---:R-:W-:Y:S02]  /*0300*/  ULEA UR5, UR6, UR4, 0x2 ;  /* 0x0000000406057291 */ /* 0x004fe4000f8e10ff */
[----:B------:R-:W-:Y:S02]  /*0310*/  @!P1 LEA R6, R6, UR4, 0x2 ;  /* 0x0000000406069c11 */ /* 0x000fe4000f8e10ff */
[----:B------:R-:W-:Y:S02]  /*0320*/  LEA R4, R3, UR4, 0x2 ;  /* 0x0000000403047c11 */ /* 0x000fe4000f8e10ff */
[----:B------:R-:W-:Y:S02]  /*0330*/  @!P2 LEA R13, R13, UR5, 0x2 ;  /* 0x000000050d0dac11 */ /* 0x000fe4000f8e10ff */
[----:B------:R-:W-:Y:S02]  /*0340*/  LEA R5, R2, UR5, 0x2 ;  /* 0x0000000502057c11 */ /* 0x000fe4000f8e10ff */
[----:B------:R-:W0:Y:S02]  /*0350*/  LDC.64 R2, c[0x0][0x390] ;  /* 0x0000e400ff027b82 */ /* 0x000e240000000a00 */
[----:B0-----:R-:W-:Y:S01]  /*0360*/  IMAD.WIDE R2, R0, 0x4, R2 ;  /* 0x0000000400027825 */ /* 0x001fe200078e0202 */
[----:B-----5:R-:W-:Y:S04]  /*0370*/  @!P1 STS [R6], R7 ;  /* 0x0000000706009388 */ /* 0x020fe80000000800 */
[----:B------:R-:W-:Y:S04]  /*0380*/  STS [R4+0x4], R11 ;  /* 0x0000040b04007388 */ /* 0x000fe80000000800 */
[----:B---3--:R-:W-:Y:S04]  /*0390*/  @!P0 STS [R4+0x8], R9 ;  /* 0x0000080904008388 */ /* 0x008fe80000000800 */
[----:B------:R-:W-:Y:S04]  /*03a0*/  @!P2 STS [R13], R12 ;  /* 0x0000000c0d00a388 */ /* 0x000fe80000000800 */
[----:B----4-:R-:W-:Y:S04]  /*03b0*/  @!P2 STS [R5+0x4], R14 ;  /* 0x0000040e0500a388 */ /* 0x010fe80000000800 */
[----:B------:R-:W-:Y:S01]  /*03c0*/  STS [R5+0x8], R16 ;  /* 0x0000081005007388 */ /* 0x000fe20000000800 */
[----:B------:R-:W-:Y:S06]  /*03d0*/  BAR.SYNC.DEFER_BLOCKING 0x0 ;  /* 0x0000000000007b1d */ /* 0x000fec0000010000 */
[----:B------:R-:W-:Y:S04]  /*03e0*/  LDS R8, [R4] ;  /* 0x0000000004087984 */ /* 0x000fe80000000800 */
[----:B------:R-:W0:Y:S04]  /*03f0*/  LDS R15, [R4+0x4] ;  /* 0x00000400040f7984 */ /* 0x000e280000000800 */
[----:B------:R-:W1:Y:S04]  /*0400*/  LDS R17, [R4+0x8] ;  /* 0x0000080004117984 */ /* 0x000e680000000800 */
[----:B------:R-:W2:Y:S04]  /*0410*/  LDS R19, [R5] ;  /* 0x0000000005137984 */ /* 0x000ea80000000800 */
[----:B------:R-:W3:Y:S04]  /*0420*/  LDS R7, [R5+0x4] ;  /* 0x0000040005077984 */ /* 0x000ee80000000800 */
[----:B------:R-:W4:Y:S01]  /*0430*/  LDS R6, [R5+0x8] ;  /* 0x0000080005067984 */ /* 0x000f220000000800 */
[----:B0-----:R-:W-:-:S04]  /*0440*/  FADD R8, R8, R15 ;  /* 0x0000000f08087221 */ /* 0x001fc80000000000 */
[----:B-1----:R-:W-:-:S04]  /*0450*/  FADD R8, R8, R17 ;  /* 0x0000001108087221 */ /* 0x002fc80000000000 */
[----:B--2---:R-:W-:-:S04]  /*0460*/  FADD R8, R8, -R19 ;  /* 0x8000001308087221 */ /* 0x004fc80000000000 */
[----:B---3--:R-:W-:-:S04]  /*0470*/  FADD R7, R8, -R7 ;  /* 0x8000000708077221 */ /* 0x008fc80000000000 */
[----:B----4-:R-:W-:-:S05]  /*0480*/  FADD R7, R7, -R6 ;  /* 0x8000000607077221 */ /* 0x010fca0000000000 */
[----:B------:R-:W-:Y:S01]  /*0490*/  STG.E desc[UR12][R2.64], R7 ;  /* 0x0000000702007986 */ /* 0x000fe2000c10190c */
[----:B------:R-:W-:Y:S05]  /*04a0*/  EXIT ;  /* 0x000000000000794d */ /* 0x000fea0003800000 */
.L_x_0:
[----:B------:R-:W-:-:S00]  /*04b0*/  BRA `(.L_x_0) ;  /* 0xfffffffc00fc7947 */ /* 0x000fc0000383ffff */
[----:B------:R-:W-:-:S00]  /*04c0*/  NOP ;  /* 0x0000000000007918 */ /* 0x000fc00000000000 */
        /* <DEDUP_REMOVED lines=11> */
.L_x_1:


//--------------------- .nv.shared._Z8f_siggenPfS_S_iii --------------------------
	.section	.nv.shared._Z8f_siggenPfS_S_iii,"aw",@nobits
	.sectionflags	@""
	.align	16
	.zero		1024


//--------------------- .nv.shared.reserved.0     --------------------------
	.section	.nv.shared.reserved.0,"aw",@nobits
	.weak		__nv_reservedSMEM_offset_0_alias
	.size		__nv_reservedSMEM_offset_0_alias, 0, 64
	.other		__nv_reservedSMEM_offset_0_alias,@"STO_CUDA_RESERVED_SHARED STV_DEFAULT"
__nv_reservedSMEM_offset_0_alias:
	.zero		0
	.zero		64


//--------------------- .nv.constant0._Z8f_siggenPfS_S_iii --------------------------
	.section	.nv.constant0._Z8f_siggenPfS_S_iii,"a",@progbits
	.sectionflags	@""
	.align	4
.nv.constant0._Z8f_siggenPfS_S_iii:
	.zero		932


//--------------------- SYMBOLS --------------------------

	.type		.nv.reservedSmem.offset0,@object
	.size		.nv.reservedSmem.offset0,0x4
	.type		.nv.reservedSmem.cap,@object
	.size		.nv.reservedSmem.cap,0x4
